//
// Generated by NVIDIA NVVM Compiler
//
// Compiler Build ID: CL-36424714
// Cuda compilation tools, release 13.0, V13.0.88
// Based on NVVM 20.0.0
//

.version 9.0
.target sm_100
.address_size 64

	// .globl	_Z6cphasePfj

.visible .entry _Z6cphasePfj(
	.param .u64 .ptr .align 1 _Z6cphasePfj_param_0,
	.param .u32 _Z6cphasePfj_param_1
)
{
	.reg .pred 	%p<5>;
	.reg .b32 	%r<18>;
	.reg .b32 	%f<5>;
	.reg .b64 	%rd<7>;

	ld.param.u64 	%rd2, [_Z6cphasePfj_param_0];
	ld.param.u32 	%r3, [_Z6cphasePfj_param_1];
	cvta.to.global.u64 	%rd1, %rd2;
	mov.u32 	%r4, %ctaid.x;
	shl.b32 	%r5, %r4, 5;
	mov.u32 	%r6, %tid.x;
	add.s32 	%r1, %r5, %r6;
	mov.u32 	%r7, %ctaid.y;
	shl.b32 	%r8, %r7, 5;
	mov.u32 	%r9, %tid.y;
	add.s32 	%r2, %r8, %r9;
	and.b32  	%r10, %r3, %r1;
	setp.eq.s32 	%p1, %r10, %r3;
	and.b32  	%r11, %r3, %r2;
	setp.ne.s32 	%p2, %r11, %r3;
	xor.pred  	%p3, %p1, %p2;
	@%p3 bra 	$L__BB0_4;
	setp.gt.s32 	%p4, %r1, %r2;
	@%p4 bra 	$L__BB0_3;
	shl.b32 	%r12, %r1, 11;
	shl.b32 	%r13, %r2, 1;
	or.b32  	%r14, %r12, %r13;
	mul.wide.s32 	%rd3, %r14, 4;
	add.s64 	%rd4, %rd1, %rd3;
	ld.global.f32 	%f1, [%rd4];
	neg.f32 	%f2, %f1;
	st.global.f32 	[%rd4], %f2;
	bra.uni 	$L__BB0_4;
$L__BB0_3:
	shl.b32 	%r15, %r2, 11;
	shl.b32 	%r16, %r1, 1;
	or.b32  	%r17, %r16, %r15;
	mul.wide.s32 	%rd5, %r17, 4;
	add.s64 	%rd6, %rd1, %rd5;
	ld.global.f32 	%f3, [%rd6+4];
	neg.f32 	%f4, %f3;
	st.global.f32 	[%rd6+4], %f4;
$L__BB0_4:
	ret;

}
	// .globl	_Z8hadamardPfjf
.visible .entry _Z8hadamardPfjf(
	.param .u64 .ptr .align 1 _Z8hadamardPfjf_param_0,
	.param .u32 _Z8hadamardPfjf_param_1,
	.param .f32 _Z8hadamardPfjf_param_2
)
{
	.reg .pred 	%p<19>;
	.reg .b32 	%r<114>;
	.reg .b32 	%f<38>;
	.reg .b64 	%rd<27>;

	ld.param.u64 	%rd6, [_Z8hadamardPfjf_param_0];
	ld.param.u32 	%r36, [_Z8hadamardPfjf_param_1];
	ld.param.f32 	%f11, [_Z8hadamardPfjf_param_2];
	cvta.to.global.u64 	%rd1, %rd6;
	mov.u32 	%r37, %ctaid.x;
	shl.b32 	%r38, %r37, 5;
	mov.u32 	%r39, %tid.x;
	add.s32 	%r1, %r38, %r39;
	mov.u32 	%r40, %ctaid.y;
	shl.b32 	%r41, %r40, 5;
	mov.u32 	%r42, %tid.y;
	add.s32 	%r2, %r41, %r42;
	and.b32  	%r43, %r36, %r1;
	setp.eq.s32 	%p1, %r43, 0;
	not.b32 	%r44, %r2;
	and.b32  	%r45, %r36, %r44;
	setp.eq.s32 	%p2, %r45, 0;
	or.pred  	%p3, %p1, %p2;
	mov.u32 	%r109, %r1;
	@%p3 bra 	$L__BB1_15;
	not.b32 	%r47, %r36;
	and.b32  	%r109, %r1, %r47;
	setp.gt.s32 	%p4, %r109, %r2;
	@%p4 bra 	$L__BB1_15;
	shl.b32 	%r48, %r109, 11;
	shl.b32 	%r4, %r2, 1;
	or.b32  	%r49, %r48, %r4;
	mul.wide.s32 	%rd7, %r49, 4;
	add.s64 	%rd2, %rd1, %rd7;
	ld.global.f32 	%f1, [%rd2];
	or.b32  	%r5, %r36, %r1;
	setp.gt.u32 	%p5, %r5, %r2;
	@%p5 bra 	$L__BB1_4;
	shl.b32 	%r50, %r5, 11;
	or.b32  	%r105, %r50, %r4;
	bra.uni 	$L__BB1_5;
$L__BB1_4:
	shl.b32 	%r51, %r2, 10;
	or.b32  	%r52, %r51, %r1;
	or.b32  	%r53, %r52, %r36;
	shl.b32 	%r105, %r53, 1;
$L__BB1_5:
	mul.wide.u32 	%rd8, %r105, 4;
	add.s64 	%rd9, %rd1, %rd8;
	ld.global.f32 	%f2, [%rd9];
	or.b32  	%r9, %r36, %r2;
	setp.gt.u32 	%p6, %r109, %r9;
	@%p6 bra 	$L__BB1_7;
	shl.b32 	%r54, %r109, 10;
	or.b32  	%r55, %r2, %r54;
	or.b32  	%r56, %r55, %r36;
	shl.b32 	%r106, %r56, 1;
	bra.uni 	$L__BB1_8;
$L__BB1_7:
	shl.b32 	%r57, %r9, 11;
	shl.b32 	%r58, %r109, 1;
	or.b32  	%r106, %r57, %r58;
$L__BB1_8:
	setp.gt.u32 	%p7, %r5, %r2;
	mul.wide.u32 	%rd10, %r106, 4;
	add.s64 	%rd11, %rd1, %rd10;
	ld.global.f32 	%f12, [%rd11];
	setp.gt.u32 	%p8, %r5, %r9;
	selp.b32 	%r59, %r1, %r2, %p8;
	min.u32 	%r60, %r5, %r9;
	shl.b32 	%r61, %r60, 10;
	or.b32  	%r62, %r59, %r61;
	or.b32  	%r63, %r62, %r36;
	shl.b32 	%r64, %r63, 1;
	mul.wide.u32 	%rd12, %r64, 4;
	add.s64 	%rd3, %rd1, %rd12;
	ld.global.f32 	%f13, [%rd3];
	add.f32 	%f14, %f1, %f2;
	add.f32 	%f15, %f14, %f12;
	add.f32 	%f16, %f15, %f13;
	sub.f32 	%f17, %f1, %f2;
	add.f32 	%f18, %f17, %f12;
	sub.f32 	%f3, %f18, %f13;
	sub.f32 	%f19, %f14, %f12;
	sub.f32 	%f4, %f19, %f13;
	sub.f32 	%f20, %f17, %f12;
	add.f32 	%f5, %f20, %f13;
	mul.f32 	%f21, %f11, %f16;
	st.global.f32 	[%rd2], %f21;
	@%p7 bra 	$L__BB1_10;
	shl.b32 	%r65, %r5, 11;
	or.b32  	%r107, %r65, %r4;
	bra.uni 	$L__BB1_11;
$L__BB1_10:
	shl.b32 	%r66, %r2, 10;
	or.b32  	%r67, %r66, %r1;
	or.b32  	%r68, %r67, %r36;
	shl.b32 	%r107, %r68, 1;
$L__BB1_11:
	setp.gt.u32 	%p9, %r109, %r9;
	mul.wide.u32 	%rd13, %r107, 4;
	add.s64 	%rd14, %rd1, %rd13;
	mul.f32 	%f22, %f11, %f3;
	st.global.f32 	[%rd14], %f22;
	@%p9 bra 	$L__BB1_13;
	shl.b32 	%r69, %r109, 10;
	or.b32  	%r70, %r2, %r69;
	or.b32  	%r71, %r70, %r36;
	shl.b32 	%r108, %r71, 1;
	bra.uni 	$L__BB1_14;
$L__BB1_13:
	shl.b32 	%r72, %r9, 11;
	shl.b32 	%r73, %r109, 1;
	or.b32  	%r108, %r72, %r73;
$L__BB1_14:
	mul.wide.u32 	%rd15, %r108, 4;
	add.s64 	%rd16, %rd1, %rd15;
	mul.f32 	%f23, %f11, %f4;
	st.global.f32 	[%rd16], %f23;
	mul.f32 	%f24, %f11, %f5;
	st.global.f32 	[%rd3], %f24;
$L__BB1_15:
	not.b32 	%r74, %r109;
	and.b32  	%r75, %r36, %r74;
	setp.eq.s32 	%p10, %r75, 0;
	and.b32  	%r77, %r36, %r2;
	setp.eq.s32 	%p11, %r77, 0;
	or.pred  	%p12, %p10, %p11;
	@%p12 bra 	$L__BB1_30;
	not.b32 	%r78, %r36;
	and.b32  	%r20, %r2, %r78;
	setp.gt.s32 	%p13, %r20, %r109;
	@%p13 bra 	$L__BB1_30;
	shl.b32 	%r79, %r20, 11;
	shl.b32 	%r21, %r109, 1;
	or.b32  	%r80, %r79, %r21;
	mul.wide.s32 	%rd17, %r80, 4;
	add.s64 	%rd4, %rd1, %rd17;
	ld.global.f32 	%f6, [%rd4+4];
	or.b32  	%r22, %r36, %r2;
	setp.gt.u32 	%p14, %r22, %r109;
	@%p14 bra 	$L__BB1_19;
	shl.b32 	%r81, %r22, 11;
	or.b32  	%r110, %r21, %r81;
	bra.uni 	$L__BB1_20;
$L__BB1_19:
	shl.b32 	%r82, %r109, 10;
	or.b32  	%r83, %r2, %r82;
	or.b32  	%r84, %r83, %r36;
	shl.b32 	%r110, %r84, 1;
$L__BB1_20:
	mul.wide.u32 	%rd18, %r110, 4;
	add.s64 	%rd19, %rd1, %rd18;
	ld.global.f32 	%f7, [%rd19+4];
	or.b32  	%r26, %r109, %r36;
	setp.gt.u32 	%p15, %r20, %r26;
	@%p15 bra 	$L__BB1_22;
	shl.b32 	%r85, %r20, 10;
	or.b32  	%r86, %r85, %r36;
	or.b32  	%r87, %r86, %r109;
	shl.b32 	%r111, %r87, 1;
	bra.uni 	$L__BB1_23;
$L__BB1_22:
	shl.b32 	%r88, %r26, 11;
	shl.b32 	%r89, %r20, 1;
	or.b32  	%r111, %r88, %r89;
$L__BB1_23:
	setp.gt.u32 	%p16, %r22, %r109;
	mul.wide.u32 	%rd20, %r111, 4;
	add.s64 	%rd21, %rd1, %rd20;
	ld.global.f32 	%f25, [%rd21+4];
	setp.gt.u32 	%p17, %r22, %r26;
	selp.b32 	%r90, %r2, %r109, %p17;
	min.u32 	%r91, %r22, %r26;
	shl.b32 	%r92, %r91, 10;
	or.b32  	%r93, %r90, %r92;
	or.b32  	%r94, %r93, %r36;
	shl.b32 	%r95, %r94, 1;
	mul.wide.u32 	%rd22, %r95, 4;
	add.s64 	%rd5, %rd1, %rd22;
	ld.global.f32 	%f26, [%rd5+4];
	add.f32 	%f27, %f6, %f7;
	add.f32 	%f28, %f27, %f25;
	add.f32 	%f29, %f28, %f26;
	sub.f32 	%f30, %f6, %f7;
	add.f32 	%f31, %f30, %f25;
	sub.f32 	%f8, %f31, %f26;
	sub.f32 	%f32, %f27, %f25;
	sub.f32 	%f9, %f32, %f26;
	sub.f32 	%f33, %f30, %f25;
	add.f32 	%f10, %f33, %f26;
	mul.f32 	%f34, %f11, %f29;
	st.global.f32 	[%rd4+4], %f34;
	@%p16 bra 	$L__BB1_25;
	shl.b32 	%r96, %r22, 11;
	or.b32  	%r112, %r21, %r96;
	bra.uni 	$L__BB1_26;
$L__BB1_25:
	shl.b32 	%r97, %r109, 10;
	or.b32  	%r98, %r2, %r97;
	or.b32  	%r99, %r98, %r36;
	shl.b32 	%r112, %r99, 1;
$L__BB1_26:
	setp.gt.u32 	%p18, %r20, %r26;
	mul.wide.u32 	%rd23, %r112, 4;
	add.s64 	%rd24, %rd1, %rd23;
	mul.f32 	%f35, %f11, %f8;
	st.global.f32 	[%rd24+4], %f35;
	@%p18 bra 	$L__BB1_28;
	shl.b32 	%r100, %r20, 10;
	or.b32  	%r101, %r100, %r36;
	or.b32  	%r102, %r101, %r109;
	shl.b32 	%r113, %r102, 1;
	bra.uni 	$L__BB1_29;
$L__BB1_28:
	shl.b32 	%r103, %r26, 11;
	shl.b32 	%r104, %r20, 1;
	or.b32  	%r113, %r103, %r104;
$L__BB1_29:
	mul.wide.u32 	%rd25, %r113, 4;
	add.s64 	%rd26, %rd1, %rd25;
	mul.f32 	%f36, %f11, %f9;
	st.global.f32 	[%rd26+4], %f36;
	mul.f32 	%f37, %f11, %f10;
	st.global.f32 	[%rd5+4], %f37;
$L__BB1_30:
	ret;

}
	// .globl	_Z14amp_ph_dampingPfjfff
.visible .entry _Z14amp_ph_dampingPfjfff(
	.param .u64 .ptr .align 1 _Z14amp_ph_dampingPfjfff_param_0,
	.param .u32 _Z14amp_ph_dampingPfjfff_param_1,
	.param .f32 _Z14amp_ph_dampingPfjfff_param_2,
	.param .f32 _Z14amp_ph_dampingPfjfff_param_3,
	.param .f32 _Z14amp_ph_dampingPfjfff_param_4
)
{
	.reg .pred 	%p<4>;
	.reg .b32 	%r<31>;
	.reg .b32 	%f<14>;
	.reg .b64 	%rd<7>;

	ld.param.u64 	%rd3, [_Z14amp_ph_dampingPfjfff_param_0];
	ld.param.u32 	%r4, [_Z14amp_ph_dampingPfjfff_param_1];
	ld.param.f32 	%f5, [_Z14amp_ph_dampingPfjfff_param_2];
	ld.param.f32 	%f6, [_Z14amp_ph_dampingPfjfff_param_3];
	ld.param.f32 	%f7, [_Z14amp_ph_dampingPfjfff_param_4];
	cvta.to.global.u64 	%rd1, %rd3;
	mov.u32 	%r5, %ctaid.x;
	shl.b32 	%r6, %r5, 5;
	mov.u32 	%r7, %tid.x;
	add.s32 	%r1, %r6, %r7;
	mov.u32 	%r8, %ctaid.y;
	shl.b32 	%r9, %r8, 5;
	mov.u32 	%r10, %tid.y;
	add.s32 	%r2, %r9, %r10;
	setp.lt.s32 	%p1, %r1, %r2;
	selp.u32 	%r3, 1, 0, %p1;
	max.s32 	%r11, %r1, %r2;
	min.s32 	%r12, %r1, %r2;
	shl.b32 	%r13, %r12, 11;
	shl.b32 	%r14, %r11, 1;
	or.b32  	%r15, %r14, %r13;
	or.b32  	%r16, %r15, %r3;
	mul.wide.s32 	%rd4, %r16, 4;
	add.s64 	%rd2, %rd1, %rd4;
	ld.global.f32 	%f1, [%rd2];
	and.b32  	%r17, %r1, %r2;
	and.b32  	%r18, %r17, %r4;
	setp.eq.s32 	%p2, %r18, 0;
	@%p2 bra 	$L__BB2_2;
	mul.f32 	%f8, %f5, %f1;
	not.b32 	%r19, %r4;
	and.b32  	%r20, %r1, %r19;
	and.b32  	%r21, %r2, %r19;
	max.u32 	%r22, %r20, %r21;
	min.u32 	%r23, %r20, %r21;
	shl.b32 	%r24, %r23, 11;
	shl.b32 	%r25, %r22, 1;
	or.b32  	%r26, %r25, %r24;
	or.b32  	%r27, %r26, %r3;
	mul.wide.u32 	%rd5, %r27, 4;
	add.s64 	%rd6, %rd1, %rd5;
	ld.global.f32 	%f9, [%rd6];
	add.f32 	%f10, %f8, %f9;
	st.global.f32 	[%rd6], %f10;
	sub.f32 	%f13, %f1, %f8;
	bra.uni 	$L__BB2_3;
$L__BB2_2:
	or.b32  	%r28, %r1, %r2;
	not.b32 	%r29, %r28;
	and.b32  	%r30, %r4, %r29;
	setp.eq.s32 	%p3, %r30, 0;
	mul.f32 	%f11, %f6, %f7;
	mul.f32 	%f12, %f11, %f1;
	selp.f32 	%f13, %f12, %f1, %p3;
$L__BB2_3:
	st.global.f32 	[%rd2], %f13;
	ret;

}


// ===== COMPILED SASS (sm_100) =====

	.target	sm_100

	.elftype	@"ET_EXEC"


//--------------------- .note.nv.tkinfo           --------------------------
	.section	.note.nv.tkinfo,"",@"SHT_NOTE"
	.sectionflags	@"SHF_NOTE_NV_TKINFO"
	.tkinfo
        /*0018*/ 	.word	0x00000002
        /*0030*/ 	.string	""
        /*0030*/ 	.string	"ptxas"
        /*0030*/ 	.string	"Cuda compilation tools, release 13.0, V13.0.88"
        /*0030*/ 	.string	"Build cuda_13.0.r13.0/compiler.36424714_0"
        /*0030*/ 	.string	"-arch sm_100 -m 64 "



//--------------------- .note.nv.cuinfo           --------------------------
	.section	.note.nv.cuinfo,"",@"SHT_NOTE"
	.sectionflags	@"SHF_NOTE_NV_CUINFO"
        /*0018*/ 	.short	0x0002
        /*001a*/ 	.short	0x0064
        /*001c*/ 	.short	0x0082
	.zero		2


//--------------------- .nv.info                  --------------------------
	.section	.nv.info,"",@"SHT_CUDA_INFO"
	.align	4


	//----- nvinfo : EIATTR_REGCOUNT
	.align		4
        /*0000*/ 	.byte	0x04, 0x2f
        /*0002*/ 	.short	(.L_1 - .L_0)
	.align		4
.L_0:
        /*0004*/ 	.word	index@(_Z6cphasePfj)
        /*0008*/ 	.word	0x00000008


	//----- nvinfo : EIATTR_FRAME_SIZE
	.align		4
.L_1:
        /*000c*/ 	.byte	0x04, 0x11
        /*000e*/ 	.short	(.L_3 - .L_2)
	.align		4
.L_2:
        /*0010*/ 	.word	index@(_Z6cphasePfj)
        /*0014*/ 	.word	0x00000000


	//----- nvinfo : EIATTR_REGCOUNT
	.align		4
.L_3:
        /*0018*/ 	.byte	0x04, 0x2f
        /*001a*/ 	.short	(.L_5 - .L_4)
	.align		4
.L_4:
        /*001c*/ 	.word	index@(_Z8hadamardPfjf)
        /*0020*/ 	.word	0x0000001a


	//----- nvinfo : EIATTR_FRAME_SIZE
	.align		4
.L_5:
        /*0024*/ 	.byte	0x04, 0x11
        /*0026*/ 	.short	(.L_7 - .L_6)
	.align		4
.L_6:
        /*0028*/ 	.word	index@(_Z8hadamardPfjf)
        /*002c*/ 	.word	0x00000000


	//----- nvinfo : EIATTR_REGCOUNT
	.align		4
.L_7:
        /*0030*/ 	.byte	0x04, 0x2f
        /*0032*/ 	.short	(.L_9 - .L_8)
	.align		4
.L_8:
        /*0034*/ 	.word	index@(_Z14amp_ph_dampingPfjfff)
        /*0038*/ 	.word	0x00000010


	//----- nvinfo : EIATTR_FRAME_SIZE
	.align		4
.L_9:
        /*003c*/ 	.byte	0x04, 0x11
        /*003e*/ 	.short	(.L_11 - .L_10)
	.align		4
.L_10:
        /*0040*/ 	.word	index@(_Z14amp_ph_dampingPfjfff)
        /*0044*/ 	.word	0x00000000


	//----- nvinfo : EIATTR_MIN_STACK_SIZE
	.align		4
.L_11:
        /*0048*/ 	.byte	0x04, 0x12
        /*004a*/ 	.short	(.L_13 - .L_12)
	.align		4
.L_12:
        /*004c*/ 	.word	index@(_Z14amp_ph_dampingPfjfff)
        /*0050*/ 	.word	0x00000000


	//----- nvinfo : EIATTR_MIN_STACK_SIZE
	.align		4
.L_13:
        /*0054*/ 	.byte	0x04, 0x12
        /*0056*/ 	.short	(.L_15 - .L_14)
	.align		4
.L_14:
        /*0058*/ 	.word	index@(_Z8hadamardPfjf)
        /*005c*/ 	.word	0x00000000


	//----- nvinfo : EIATTR_MIN_STACK_SIZE
	.align		4
.L_15:
        /*0060*/ 	.byte	0x04, 0x12
        /*0062*/ 	.short	(.L_17 - .L_16)
	.align		4
.L_16:
        /*0064*/ 	.word	index@(_Z6cphasePfj)
        /*0068*/ 	.word	0x00000000
.L_17:


//--------------------- .nv.compat                --------------------------
	.section	.nv.compat,"",@"SHT_CUDA_COMPAT_INFO"
	.align	4
        /*0000*/ 	.byte	0x02, 0x09, 0x00, 0x00, 0x02, 0x02, 0x01, 0x00, 0x02, 0x05, 0x05, 0x00, 0x03, 0x07, 0x01, 0x01
        /*0010*/ 	.byte	0x02, 0x03, 0x00, 0x00, 0x02, 0x06, 0x01, 0x00, 0x04, 0x0b, 0x08, 0x00, 0x09, 0x00, 0x00, 0x00
        /*0020*/ 	.byte	0x00, 0x00, 0x00, 0x00


//--------------------- .nv.info._Z14amp_ph_dampingPfjfff --------------------------
	.section	.nv.info._Z14amp_ph_dampingPfjfff,"",@"SHT_CUDA_INFO"
	.sectionflags	@""
	.align	4


	//----- nvinfo : EIATTR_CUDA_API_VERSION
	.align		4
        /*0000*/ 	.byte	0x04, 0x37
        /*0002*/ 	.short	(.L_19 - .L_18)
.L_18:
        /*0004*/ 	.word	0x00000082


	//----- nvinfo : EIATTR_KPARAM_INFO
	.align		4
.L_19:
        /*0008*/ 	.byte	0x04, 0x17
        /*000a*/ 	.short	(.L_21 - .L_20)
.L_20:
        /*000c*/ 	.word	0x00000000
        /*0010*/ 	.short	0x0004
        /*0012*/ 	.short	0x0014
        /*0014*/ 	.byte	0x00, 0xf0, 0x11, 0x00


	//----- nvinfo : EIATTR_KPARAM_INFO
	.align		4
.L_21:
        /*0018*/ 	.byte	0x04, 0x17
        /*001a*/ 	.short	(.L_23 - .L_22)
.L_22:
        /*001c*/ 	.word	0x00000000
        /*0020*/ 	.short	0x0003
        /*0022*/ 	.short	0x0010
        /*0024*/ 	.byte	0x00, 0xf0, 0x11, 0x00


	//----- nvinfo : EIATTR_KPARAM_INFO
	.align		4
.L_23:
        /*0028*/ 	.byte	0x04, 0x17
        /*002a*/ 	.short	(.L_25 - .L_24)
.L_24:
        /*002c*/ 	.word	0x00000000
        /*0030*/ 	.short	0x0002
        /*0032*/ 	.short	0x000c
        /*0034*/ 	.byte	0x00, 0xf0, 0x11, 0x00


	//----- nvinfo : EIATTR_KPARAM_INFO
	.align		4
.L_25:
        /*0038*/ 	.byte	0x04, 0x17
        /*003a*/ 	.short	(.L_27 - .L_26)
.L_26:
        /*003c*/ 	.word	0x00000000
        /*0040*/ 	.short	0x0001
        /*0042*/ 	.short	0x0008
        /*0044*/ 	.byte	0x00, 0xf0, 0x11, 0x00


	//----- nvinfo : EIATTR_KPARAM_INFO
	.align		4
.L_27:
        /*0048*/ 	.byte	0x04, 0x17
        /*004a*/ 	.short	(.L_29 - .L_28)
.L_28:
        /*004c*/ 	.word	0x00000000
        /*0050*/ 	.short	0x0000
        /*0052*/ 	.short	0x0000
        /*0054*/ 	.byte	0x00, 0xf5, 0x21, 0x00


	//----- nvinfo : EIATTR_SPARSE_MMA_MASK
	.align		4
.L_29:
        /*0058*/ 	.byte	0x03, 0x50
        /*005a*/ 	.short	0x0000


	//----- nvinfo : EIATTR_MAXREG_COUNT
	.align		4
        /*005c*/ 	.byte	0x03, 0x1b
        /*005e*/ 	.short	0x00ff


	//----- nvinfo : EIATTR_MERCURY_ISA_VERSION
	.align		4
        /*0060*/ 	.byte	0x03, 0x5f
        /*0062*/ 	.short	0x0101


	//----- nvinfo : EIATTR_VRC_CTA_INIT_COUNT
	.align		4
        /*0064*/ 	.byte	0x02, 0x4a
	.zero		1
	.zero		1


	//----- nvinfo : EIATTR_EXIT_INSTR_OFFSETS
	.align		4
        /*0068*/ 	.byte	0x04, 0x1c
        /*006a*/ 	.short	(.L_31 - .L_30)


	//   ....[0]....
.L_30:
        /*006c*/ 	.word	0x00000290


	//----- nvinfo : EIATTR_CBANK_PARAM_SIZE
	.align		4
.L_31:
        /*0070*/ 	.byte	0x03, 0x19
        /*0072*/ 	.short	0x0018


	//----- nvinfo : EIATTR_PARAM_CBANK
	.align		4
        /*0074*/ 	.byte	0x04, 0x0a
        /*0076*/ 	.short	(.L_33 - .L_32)
	.align		4
.L_32:
        /*0078*/ 	.word	index@(.nv.constant0._Z14amp_ph_dampingPfjfff)
        /*007c*/ 	.short	0x0380
        /*007e*/ 	.short	0x0018


	//----- nvinfo : EIATTR_SW_WAR
	.align		4
.L_33:
        /*0080*/ 	.byte	0x04, 0x36
        /*0082*/ 	.short	(.L_35 - .L_34)
.L_34:
        /*0084*/ 	.word	0x00000008
.L_35:


//--------------------- .nv.info._Z8hadamardPfjf  --------------------------
	.section	.nv.info._Z8hadamardPfjf,"",@"SHT_CUDA_INFO"
	.sectionflags	@""
	.align	4


	//----- nvinfo : EIATTR_CUDA_API_VERSION
	.align		4
        /*0000*/ 	.byte	0x04, 0x37
        /*0002*/ 	.short	(.L_37 - .L_36)
.L_36:
        /*0004*/ 	.word	0x00000082


	//----- nvinfo : EIATTR_KPARAM_INFO
	.align		4
.L_37:
        /*0008*/ 	.byte	0x04, 0x17
        /*000a*/ 	.short	(.L_39 - .L_38)
.L_38:
        /*000c*/ 	.word	0x00000000
        /*0010*/ 	.short	0x0002
        /*0012*/ 	.short	0x000c
        /*0014*/ 	.byte	0x00, 0xf0, 0x11, 0x00


	//----- nvinfo : EIATTR_KPARAM_INFO
	.align		4
.L_39:
        /*0018*/ 	.byte	0x04, 0x17
        /*001a*/ 	.short	(.L_41 - .L_40)
.L_40:
        /*001c*/ 	.word	0x00000000
        /*0020*/ 	.short	0x0001
        /*0022*/ 	.short	0x0008
        /*0024*/ 	.byte	0x00, 0xf0, 0x11, 0x00


	//----- nvinfo : EIATTR_KPARAM_INFO
	.align		4
.L_41:
        /*0028*/ 	.byte	0x04, 0x17
        /*002a*/ 	.short	(.L_43 - .L_42)
.L_42:
        /*002c*/ 	.word	0x00000000
        /*0030*/ 	.short	0x0000
        /*0032*/ 	.short	0x0000
        /*0034*/ 	.byte	0x00, 0xf5, 0x21, 0x00


	//----- nvinfo : EIATTR_SPARSE_MMA_MASK
	.align		4
.L_43:
        /*0038*/ 	.byte	0x03, 0x50
        /*003a*/ 	.short	0x0000


	//----- nvinfo : EIATTR_MAXREG_COUNT
	.align		4
        /*003c*/ 	.byte	0x03, 0x1b
        /*003e*/ 	.short	0x00ff


	//----- nvinfo : EIATTR_MERCURY_ISA_VERSION
	.align		4
        /*0040*/ 	.byte	0x03, 0x5f
        /*0042*/ 	.short	0x0101


	//----- nvinfo : EIATTR_VRC_CTA_INIT_COUNT
	.align		4
        /*0044*/ 	.byte	0x02, 0x4a
	.zero		1
	.zero		1


	//----- nvinfo : EIATTR_EXIT_INSTR_OFFSETS
	.align		4
        /*0048*/ 	.byte	0x04, 0x1c
        /*004a*/ 	.short	(.L_45 - .L_44)


	//   ....[0]....
.L_44:
        /*004c*/ 	.word	0x00000570


	//   ....[1]....
        /*0050*/ 	.word	0x000005a0


	//   ....[2]....
        /*0054*/ 	.word	0x000009c0


	//----- nvinfo : EIATTR_CRS_STACK_SIZE
	.align		4
.L_45:
        /*0058*/ 	.byte	0x04, 0x1e
        /*005a*/ 	.short	(.L_47 - .L_46)
.L_46:
        /*005c*/ 	.word	0x00000000


	//----- nvinfo : EIATTR_CBANK_PARAM_SIZE
	.align		4
.L_47:
        /*0060*/ 	.byte	0x03, 0x19
        /*0062*/ 	.short	0x0010


	//----- nvinfo : EIATTR_PARAM_CBANK
	.align		4
        /*0064*/ 	.byte	0x04, 0x0a
        /*0066*/ 	.short	(.L_49 - .L_48)
	.align		4
.L_48:
        /*0068*/ 	.word	index@(.nv.constant0._Z8hadamardPfjf)
        /*006c*/ 	.short	0x0380
        /*006e*/ 	.short	0x0010


	//----- nvinfo : EIATTR_SW_WAR
	.align		4
.L_49:
        /*0070*/ 	.byte	0x04, 0x36
        /*0072*/ 	.short	(.L_51 - .L_50)
.L_50:
        /*0074*/ 	.word	0x00000008
.L_51:


//--------------------- .nv.info._Z6cphasePfj     --------------------------
	.section	.nv.info._Z6cphasePfj,"",@"SHT_CUDA_INFO"
	.sectionflags	@""
	.align	4


	//----- nvinfo : EIATTR_CUDA_API_VERSION
	.align		4
        /*0000*/ 	.byte	0x04, 0x37
        /*0002*/ 	.short	(.L_53 - .L_52)
.L_52:
        /*0004*/ 	.word	0x00000082


	//----- nvinfo : EIATTR_KPARAM_INFO
	.align		4
.L_53:
        /*0008*/ 	.byte	0x04, 0x17
        /*000a*/ 	.short	(.L_55 - .L_54)
.L_54:
        /*000c*/ 	.word	0x00000000
        /*0010*/ 	.short	0x0001
        /*0012*/ 	.short	0x0008
        /*0014*/ 	.byte	0x00, 0xf0, 0x11, 0x00


	//----- nvinfo : EIATTR_KPARAM_INFO
	.align		4
.L_55:
        /*0018*/ 	.byte	0x04, 0x17
        /*001a*/ 	.short	(.L_57 - .L_56)
.L_56:
        /*001c*/ 	.word	0x00000000
        /*0020*/ 	.short	0x0000
        /*0022*/ 	.short	0x0000
        /*0024*/ 	.byte	0x00, 0xf5, 0x21, 0x00


	//----- nvinfo : EIATTR_SPARSE_MMA_MASK
	.align		4
.L_57:
        /*0028*/ 	.byte	0x03, 0x50
        /*002a*/ 	.short	0x0000


	//----- nvinfo : EIATTR_MAXREG_COUNT
	.align		4
        /*002c*/ 	.byte	0x03, 0x1b
        /*002e*/ 	.short	0x00ff


	//----- nvinfo : EIATTR_MERCURY_ISA_VERSION
	.align		4
        /*0030*/ 	.byte	0x03, 0x5f
        /*0032*/ 	.short	0x0101


	//----- nvinfo : EIATTR_VRC_CTA_INIT_COUNT
	.align		4
        /*0034*/ 	.byte	0x02, 0x4a
	.zero		1
	.zero		1


	//----- nvinfo : EIATTR_EXIT_INSTR_OFFSETS
	.align		4
        /*0038*/ 	.byte	0x04, 0x1c
        /*003a*/ 	.short	(.L_59 - .L_58)


	//   ....[0]....
.L_58:
        /*003c*/ 	.word	0x000000c0


	//   ....[1]....
        /*0040*/ 	.word	0x00000180


	//   ....[2]....
        /*0044*/ 	.word	0x00000210


	//----- nvinfo : EIATTR_CRS_STACK_SIZE
	.align		4
.L_59:
        /*0048*/ 	.byte	0x04, 0x1e
        /*004a*/ 	.short	(.L_61 - .L_60)
.L_60:
        /*004c*/ 	.word	0x00000000


	//----- nvinfo : EIATTR_CBANK_PARAM_SIZE
	.align		4
.L_61:
        /*0050*/ 	.byte	0x03, 0x19
        /*0052*/ 	.short	0x000c


	//----- nvinfo : EIATTR_PARAM_CBANK
	.align		4
        /*0054*/ 	.byte	0x04, 0x0a
        /*0056*/ 	.short	(.L_63 - .L_62)
	.align		4
.L_62:
        /*0058*/ 	.word	index@(.nv.constant0._Z6cphasePfj)
        /*005c*/ 	.short	0x0380
        /*005e*/ 	.short	0x000c


	//----- nvinfo : EIATTR_SW_WAR
	.align		4
.L_63:
        /*0060*/ 	.byte	0x04, 0x36
        /*0062*/ 	.short	(.L_65 - .L_64)
.L_64:
        /*0064*/ 	.word	0x00000008
.L_65:


//--------------------- .nv.callgraph             --------------------------
	.section	.nv.callgraph,"",@"SHT_CUDA_CALLGRAPH"
	.align	4
	.sectionentsize	8
	.align		4
        /*0000*/ 	.word	0x00000000
	.align		4
        /*0004*/ 	.word	0xffffffff
	.align		4
        /*0008*/ 	.word	0x00000000
	.align		4
        /*000c*/ 	.word	0xfffffffe
	.align		4
        /*0010*/ 	.word	0x00000000
	.align		4
        /*0014*/ 	.word	0xfffffffd
	.align		4
        /*0018*/ 	.word	0x00000000
	.align		4
        /*001c*/ 	.word	0xfffffffc


//--------------------- .text._Z14amp_ph_dampingPfjfff --------------------------
	.section	.text._Z14amp_ph_dampingPfjfff,"ax",@progbits
	.align	128
        .global         _Z14amp_ph_dampingPfjfff
        .type           _Z14amp_ph_dampingPfjfff,@function
        .size           _Z14amp_ph_dampingPfjfff,(.L_x_6 - _Z14amp_ph_dampingPfjfff)
        .other          _Z14amp_ph_dampingPfjfff,@"STO_CUDA_ENTRY STV_DEFAULT"
_Z14amp_ph_dampingPfjfff:
.text._Z14amp_ph_dampingPfjfff:
[----:B------:R-:W-:Y:S01]  /*0000*/  LDC R1, c[0x0][0x37c] ;  /* 0x0000df00ff017b82 */ /* 0x000fe20000000800 */
[----:B------:R-:W0:Y:S01]  /*0010*/  S2R R0, SR_CTAID.X ;  /* 0x0000000000007919 */ /* 0x000e220000002500 */
[----:B------:R-:W1:Y:S01]  /*0020*/  LDCU UR6, c[0x0][0x388] ;  /* 0x00007100ff0677ac */ /* 0x000e620008000800 */
[----:B------:R-:W0:Y:S01]  /*0030*/  S2R R3, SR_TID.X ;  /* 0x0000000000037919 */ /* 0x000e220000002100 */
[----:B------:R-:W2:Y:S01]  /*0040*/  LDCU.64 UR4, c[0x0][0x358] ;  /* 0x00006b00ff0477ac */ /* 0x000ea20008000a00 */
[----:B------:R-:W3:Y:S01]  /*0050*/  S2R R7, SR_CTAID.Y ;  /* 0x0000000000077919 */ /* 0x000ee20000002600 */
[----:B------:R-:W3:Y:S01]  /*0060*/  S2R R2, SR_TID.Y ;  /* 0x0000000000027919 */ /* 0x000ee20000002200 */
[----:B0-----:R-:W-:Y:S02]  /*0070*/  IMAD R0, R0, 0x20, R3 ;  /* 0x0000002000007824 */ /* 0x001fe400078e0203 */
[----:B---3--:R-:W-:Y:S02]  /*0080*/  IMAD R7, R7, 0x20, R2 ;  /* 0x0000002007077824 */ /* 0x008fe400078e0202 */
[----:B------:R-:W0:Y:S03]  /*0090*/  LDC.64 R2, c[0x0][0x380] ;  /* 0x0000e000ff027b82 */ /* 0x000e260000000a00 */
[----:B-1----:R-:W-:-:S02]  /*00a0*/  LOP3.LUT P1, RZ, R0, UR6, R7, 0x80, !PT ;  /* 0x0000000600ff7c12 */ /* 0x002fc4000f828007 */
[----:B------:R-:W-:-:S11]  /*00b0*/  ISETP.GE.AND P0, PT, R0, R7, PT ;  /* 0x000000070000720c */ /* 0x000fd60003f06270 */
[----:B------:R-:W-:Y:S01]  /*00c0*/  @P1 LOP3.LUT R4, R0, UR6, RZ, 0x30, !PT ;  /* 0x0000000600041c12 */ /* 0x000fe2000f8e30ff */
[----:B------:R-:W1:Y:S01]  /*00d0*/  @!P1 LDC.64 R10, c[0x0][0x390] ;  /* 0x0000e400ff0a9b82 */ /* 0x000e620000000a00 */
[----:B------:R-:W-:-:S04]  /*00e0*/  @P1 LOP3.LUT R5, R7, UR6, RZ, 0x30, !PT ;  /* 0x0000000607051c12 */ /* 0x000fc8000f8e30ff */
[CC--:B------:R-:W-:Y:S02]  /*00f0*/  @P1 VIMNMX.U32 R8, PT, PT, R4.reuse, R5.reuse, !PT ;  /* 0x0000000504081248 */ /* 0x0c0fe40007fe0000 */
[----:B------:R-:W-:Y:S01]  /*0100*/  @P1 VIMNMX.U32 R9, PT, PT, R4, R5, PT ;  /* 0x0000000504091248 */ /* 0x000fe20003fe0000 */
[----:B------:R-:W3:Y:S01]  /*0110*/  @P1 LDC R13, c[0x0][0x38c] ;  /* 0x0000e300ff0d1b82 */ /* 0x000ee20000000800 */
[-C--:B------:R-:W-:Y:S01]  /*0120*/  VIMNMX R5, PT, PT, R0, R7.reuse, PT ;  /* 0x0000000700057248 */ /* 0x080fe20003fe0100 */
[----:B------:R-:W-:Y:S01]  /*0130*/  @P1 IMAD.SHL.U32 R8, R8, 0x2, RZ ;  /* 0x0000000208081824 */ /* 0x000fe200078e00ff */
[----:B------:R-:W-:Y:S01]  /*0140*/  VIMNMX R4, PT, PT, R0, R7, !PT ;  /* 0x0000000700047248 */ /* 0x000fe20007fe0100 */
[----:B------:R-:W-:Y:S02]  /*0150*/  @P1 IMAD.SHL.U32 R9, R9, 0x800, RZ ;  /* 0x0000080009091824 */ /* 0x000fe400078e00ff */
[----:B------:R-:W-:Y:S02]  /*0160*/  IMAD.SHL.U32 R5, R5, 0x800, RZ ;  /* 0x0000080005057824 */ /* 0x000fe400078e00ff */
[----:B------:R-:W-:Y:S01]  /*0170*/  IMAD.SHL.U32 R6, R4, 0x2, RZ ;  /* 0x0000000204067824 */ /* 0x000fe200078e00ff */
[----:B------:R-:W-:-:S04]  /*0180*/  SEL R4, RZ, 0x1, P0 ;  /* 0x00000001ff047807 */ /* 0x000fc80000000000 */
[C---:B------:R-:W-:Y:S02]  /*0190*/  LOP3.LUT R5, R4.reuse, R6, R5, 0xfe, !PT ;  /* 0x0000000604057212 */ /* 0x040fe400078efe05 */
[----:B------:R-:W-:-:S03]  /*01a0*/  @P1 LOP3.LUT R9, R4, R8, R9, 0xfe, !PT ;  /* 0x0000000804091212 */ /* 0x000fc600078efe09 */
[----:B0-----:R-:W-:-:S04]  /*01b0*/  IMAD.WIDE R4, R5, 0x4, R2 ;  /* 0x0000000405047825 */ /* 0x001fc800078e0202 */
[----:B------:R-:W-:Y:S01]  /*01c0*/  @P1 IMAD.WIDE.U32 R2, R9, 0x4, R2 ;  /* 0x0000000409021825 */ /* 0x000fe200078e0002 */
[----:B--2---:R-:W3:Y:S04]  /*01d0*/  LDG.E R6, desc[UR4][R4.64] ;  /* 0x0000000404067981 */ /* 0x004ee8000c1e1900 */
[----:B------:R-:W2:Y:S01]  /*01e0*/  @P1 LDG.E R9, desc[UR4][R2.64] ;  /* 0x0000000402091981 */ /* 0x000ea2000c1e1900 */
[----:B------:R-:W-:Y:S01]  /*01f0*/  @!P1 LOP3.LUT P2, RZ, R0, UR6, R7, 0x4, !PT ;  /* 0x0000000600ff9c12 */ /* 0x000fe2000f840407 */
[----:B-1----:R-:W-:Y:S01]  /*0200*/  @!P1 FMUL R11, R10, R11 ;  /* 0x0000000b0a0b9220 */ /* 0x002fe20000400000 */
[----:B------:R-:W-:Y:S02]  /*0210*/  PLOP3.LUT P0, PT, PT, PT, PT, 0x80, 0x8 ;  /* 0x000000000008781c */ /* 0x000fe40003f0f070 */
[----:B------:R-:W-:Y:S01]  /*0220*/  @!P1 PLOP3.LUT P0, PT, P2, PT, PT, 0x80, 0x8 ;  /* 0x000000000008981c */ /* 0x000fe2000170f070 */
[CC--:B---3--:R-:W-:Y:S01]  /*0230*/  @P1 FFMA R7, -R6.reuse, R13.reuse, R6 ;  /* 0x0000000d06071223 */ /* 0x0c8fe20000000106 */
[----:B--2---:R-:W-:-:S11]  /*0240*/  @P1 FFMA R9, R6, R13, R9 ;  /* 0x0000000d06091223 */ /* 0x004fd60000000009 */
[----:B------:R-:W-:-:S04]  /*0250*/  @!P0 FMUL R6, R6, R11 ;  /* 0x0000000b06068220 */ /* 0x000fc80000400000 */
[----:B------:R-:W-:Y:S01]  /*0260*/  @!P1 IMAD.MOV.U32 R7, RZ, RZ, R6 ;  /* 0x000000ffff079224 */ /* 0x000fe200078e0006 */
[----:B------:R-:W-:Y:S04]  /*0270*/  @P1 STG.E desc[UR4][R2.64], R9 ;  /* 0x0000000902001986 */ /* 0x000fe8000c101904 */
[----:B------:R-:W-:Y:S01]  /*0280*/  STG.E desc[UR4][R4.64], R7 ;  /* 0x0000000704007986 */ /* 0x000fe2000c101904 */
[----:B------:R-:W-:Y:S05]  /*0290*/  EXIT ;  /* 0x000000000000794d */ /* 0x000fea0003800000 */
.L_x_0:
[----:B------:R-:W-:-:S00]  /*02a0*/  BRA `(.L_x_0) ;  /* 0xfffffffc00fc7947 */ /* 0x000fc0000383ffff */
[----:B------:R-:W-:-:S00]  /*02b0*/  NOP ;  /* 0x0000000000007918 */ /* 0x000fc00000000000 */
        /* <DEDUP_REMOVED lines=12> */
.L_x_6:


//--------------------- .text._Z8hadamardPfjf     --------------------------
	.section	.text._Z8hadamardPfjf,"ax",@progbits
	.align	128
        .global         _Z8hadamardPfjf
        .type           _Z8hadamardPfjf,@function
        .size           _Z8hadamardPfjf,(.L_x_7 - _Z8hadamardPfjf)
        .other          _Z8hadamardPfjf,@"STO_CUDA_ENTRY STV_DEFAULT"
_Z8hadamardPfjf:
.text._Z8hadamardPfjf:
[----:B------:R-:W-:Y:S01]  /*0000*/  LDC R1, c[0x0][0x37c] ;  /* 0x0000df00ff017b82 */ /* 0x000fe20000000800 */
[----:B------:R-:W0:Y:S01]  /*0010*/  S2R R10, SR_CTAID.X ;  /* 0x00000000000a7919 */ /* 0x000e220000002500 */
[----:B------:R-:W1:Y:S01]  /*0020*/  LDCU UR6, c[0x0][0x388] ;  /* 0x00007100ff0677ac */ /* 0x000e620008000800 */
[----:B------:R-:W-:Y:S01]  /*0030*/  BSSY.RECONVERGENT B0, `(.L_x_1) ;  /* 0x0000051000007945 */ /* 0x000fe20003800200 */
[----:B------:R-:W0:Y:S01]  /*0040*/  S2R R3, SR_TID.X ;  /* 0x0000000000037919 */ /* 0x000e220000002100 */
[----:B------:R-:W2:Y:S01]  /*0050*/  LDCU.64 UR4, c[0x0][0x358] ;  /* 0x00006b00ff0477ac */ /* 0x000ea20008000a00 */
[----:B------:R-:W3:Y:S01]  /*0060*/  S2R R0, SR_CTAID.Y ;  /* 0x0000000000007919 */ /* 0x000ee20000002600 */
[----:B------:R-:W3:Y:S01]  /*0070*/  S2R R5, SR_TID.Y ;  /* 0x0000000000057919 */ /* 0x000ee20000002200 */
[----:B0-----:R-:W-:-:S05]  /*0080*/  IMAD R10, R10, 0x20, R3 ;  /* 0x000000200a0a7824 */ /* 0x001fca00078e0203 */
[----:B-1----:R-:W-:Y:S01]  /*0090*/  LOP3.LUT P1, RZ, R10, UR6, RZ, 0xc0, !PT ;  /* 0x000000060aff7c12 */ /* 0x002fe2000f82c0ff */
[----:B---3--:R-:W-:Y:S01]  /*00a0*/  IMAD R3, R0, 0x20, R5 ;  /* 0x0000002000037824 */ /* 0x008fe200078e0205 */
[----:B------:R-:W-:-:S04]  /*00b0*/  MOV R0, R10 ;  /* 0x0000000a00007202 */ /* 0x000fc80000000f00 */
[----:B------:R-:W-:-:S04]  /*00c0*/  LOP3.LUT P0, RZ, R3, UR6, RZ, 0xc, !PT ;  /* 0x0000000603ff7c12 */ /* 0x000fc8000f800cff */
[----:B------:R-:W-:Y:S02]  /*00d0*/  PLOP3.LUT P1, PT, P1, P0, PT, 0x2f, 0xf2 ;  /* 0x0000000000f2781c */ /* 0x000fe40000f20577 */
[----:B------:R-:W-:-:S11]  /*00e0*/  LOP3.LUT P0, RZ, R3, UR6, RZ, 0xc0, !PT ;  /* 0x0000000603ff7c12 */ /* 0x000fd6000f80c0ff */
[----:B--2---:R-:W-:Y:S05]  /*00f0*/  @P1 BRA `(.L_x_2) ;  /* 0x0000000400101947 */ /* 0x004fea0003800000 */
[----:B------:R-:W-:-:S04]  /*0100*/  LOP3.LUT R0, R10, UR6, RZ, 0x30, !PT ;  /* 0x000000060a007c12 */ /* 0x000fc8000f8e30ff */
[----:B------:R-:W-:-:S13]  /*0110*/  ISETP.GT.AND P1, PT, R0, R3, PT ;  /* 0x000000030000720c */ /* 0x000fda0003f24270 */
[----:B------:R-:W-:Y:S05]  /*0120*/  @P1 BRA `(.L_x_2) ;  /* 0x0000000400041947 */ /* 0x000fea0003800000 */
[----:B------:R-:W-:Y:S01]  /*0130*/  LOP3.LUT R2, R10, UR6, RZ, 0xfc, !PT ;  /* 0x000000060a027c12 */ /* 0x000fe2000f8efcff */
[----:B------:R-:W0:Y:S01]  /*0140*/  LDC.64 R6, c[0x0][0x380] ;  /* 0x0000e000ff067b82 */ /* 0x000e220000000a00 */
[C---:B------:R-:W-:Y:S01]  /*0150*/  LOP3.LUT R11, R3.reuse, UR6, RZ, 0xfc, !PT ;  /* 0x00000006030b7c12 */ /* 0x040fe2000f8efcff */
[----:B------:R-:W-:Y:S01]  /*0160*/  IMAD.SHL.U32 R12, R3, 0x2, RZ ;  /* 0x00000002030c7824 */ /* 0x000fe200078e00ff */
[----:B------:R-:W-:Y:S01]  /*0170*/  ISETP.GT.U32.AND P2, PT, R2, R3, PT ;  /* 0x000000030200720c */ /* 0x000fe20003f44070 */
[----:B------:R-:W1:Y:S01]  /*0180*/  LDCU UR7, c[0x0][0x38c] ;  /* 0x00007180ff0777ac */ /* 0x000e620008000800 */
[-C--:B------:R-:W-:Y:S02]  /*0190*/  ISETP.GT.U32.AND P3, PT, R0, R11.reuse, PT ;  /* 0x0000000b0000720c */ /* 0x080fe40003f64070 */
[CC--:B------:R-:W-:Y:S02]  /*01a0*/  VIMNMX.U32 R8, PT, PT, R2.reuse, R11.reuse, PT ;  /* 0x0000000b02087248 */ /* 0x0c0fe40003fe0000 */
[----:B------:R-:W-:-:S03]  /*01b0*/  ISETP.GT.U32.AND P1, PT, R2, R11, PT ;  /* 0x0000000b0200720c */ /* 0x000fc60003f24070 */
[----:B------:R-:W-:Y:S01]  /*01c0*/  IMAD.SHL.U32 R16, R8, 0x400, RZ ;  /* 0x0000040008107824 */ /* 0x000fe200078e00ff */
[----:B------:R-:W-:-:S03]  /*01d0*/  SEL R13, R10, R3, P1 ;  /* 0x000000030a0d7207 */ /* 0x000fc60000800000 */
[----:B------:R-:W-:Y:S01]  /*01e0*/  @P2 IMAD.SHL.U32 R9, R3, 0x400, RZ ;  /* 0x0000040003092824 */ /* 0x000fe200078e00ff */
[----:B------:R-:W-:Y:S02]  /*01f0*/  @!P2 SHF.L.U32 R5, R2, 0xb, RZ ;  /* 0x0000000b0205a819 */ /* 0x000fe400000006ff */
[C---:B------:R-:W-:Y:S02]  /*0200*/  @!P3 SHF.L.U32 R4, R0.reuse, 0xa, RZ ;  /* 0x0000000a0004b819 */ /* 0x040fe400000006ff */
[----:B------:R-:W-:Y:S02]  /*0210*/  @P2 LOP3.LUT R9, R9, UR6, R10, 0xfe, !PT ;  /* 0x0000000609092c12 */ /* 0x000fe4000f8efe0a */
[----:B------:R-:W-:Y:S01]  /*0220*/  @!P2 LOP3.LUT R15, R5, R12, RZ, 0xfc, !PT ;  /* 0x0000000c050fa212 */ /* 0x000fe200078efcff */
[C---:B------:R-:W-:Y:S01]  /*0230*/  IMAD.SHL.U32 R5, R0.reuse, 0x800, RZ ;  /* 0x0000080000057824 */ /* 0x040fe200078e00ff */
[----:B------:R-:W-:Y:S01]  /*0240*/  @P2 SHF.L.U32 R15, R9, 0x1, RZ ;  /* 0x00000001090f2819 */ /* 0x000fe200000006ff */
[----:B------:R-:W-:Y:S01]  /*0250*/  @P3 IMAD.SHL.U32 R9, R0, 0x2, RZ ;  /* 0x0000000200093824 */ /* 0x000fe200078e00ff */
[----:B------:R-:W-:-:S02]  /*0260*/  @!P3 LOP3.LUT R4, R3, UR6, R4, 0xfe, !PT ;  /* 0x000000060304bc12 */ /* 0x000fc4000f8efe04 */
[----:B------:R-:W-:Y:S01]  /*0270*/  @P3 SHF.L.U32 R8, R11, 0xb, RZ ;  /* 0x0000000b0b083819 */ /* 0x000fe200000006ff */
[--C-:B0-----:R-:W-:Y:S01]  /*0280*/  IMAD.WIDE.U32 R14, R15, 0x4, R6.reuse ;  /* 0x000000040f0e7825 */ /* 0x101fe200078e0006 */
[----:B------:R-:W-:Y:S02]  /*0290*/  LOP3.LUT R5, R5, R12, RZ, 0xfc, !PT ;  /* 0x0000000c05057212 */ /* 0x000fe400078efcff */
[----:B------:R-:W-:Y:S02]  /*02a0*/  @!P3 SHF.L.U32 R17, R4, 0x1, RZ ;  /* 0x000000010411b819 */ /* 0x000fe400000006ff */
[----:B------:R-:W-:Y:S01]  /*02b0*/  @P3 LOP3.LUT R17, R8, R9, RZ, 0xfc, !PT ;  /* 0x0000000908113212 */ /* 0x000fe200078efcff */
[----:B------:R-:W-:Y:S01]  /*02c0*/  IMAD.WIDE R4, R5, 0x4, R6 ;  /* 0x0000000405047825 */ /* 0x000fe200078e0206 */
[----:B------:R-:W-:Y:S01]  /*02d0*/  LOP3.LUT R13, R13, UR6, R16, 0xfe, !PT ;  /* 0x000000060d0d7c12 */ /* 0x000fe2000f8efe10 */
[----:B------:R-:W2:Y:S02]  /*02e0*/  LDG.E R14, desc[UR4][R14.64] ;  /* 0x000000040e0e7981 */ /* 0x000ea4000c1e1900 */
[----:B------:R-:W-:-:S02]  /*02f0*/  IMAD.WIDE.U32 R16, R17, 0x4, R6 ;  /* 0x0000000411107825 */ /* 0x000fc400078e0006 */
[----:B------:R-:W2:Y:S02]  /*0300*/  LDG.E R23, desc[UR4][R4.64] ;  /* 0x0000000404177981 */ /* 0x000ea4000c1e1900 */
[----:B------:R-:W-:Y:S02]  /*0310*/  IMAD.SHL.U32 R9, R13, 0x2, RZ ;  /* 0x000000020d097824 */ /* 0x000fe400078e00ff */
[----:B------:R0:W3:Y:S02]  /*0320*/  LDG.E R16, desc[UR4][R16.64] ;  /* 0x0000000410107981 */ /* 0x0000e4000c1e1900 */
[----:B------:R-:W-:-:S05]  /*0330*/  IMAD.WIDE.U32 R8, R9, 0x4, R6 ;  /* 0x0000000409087825 */ /* 0x000fca00078e0006 */
[----:B------:R-:W4:Y:S01]  /*0340*/  LDG.E R13, desc[UR4][R8.64] ;  /* 0x00000004080d7981 */ /* 0x000f22000c1e1900 */
[----:B------:R-:W-:Y:S01]  /*0350*/  @P2 IMAD.SHL.U32 R21, R3, 0x400, RZ ;  /* 0x0000040003152824 */ /* 0x000fe200078e00ff */
[----:B------:R-:W-:Y:S02]  /*0360*/  @!P2 SHF.L.U32 R19, R2, 0xb, RZ ;  /* 0x0000000b0213a819 */ /* 0x000fe400000006ff */
[----:B------:R-:W-:Y:S02]  /*0370*/  @!P3 SHF.L.U32 R18, R0, 0xa, RZ ;  /* 0x0000000a0012b819 */ /* 0x000fe400000006ff */
[----:B------:R-:W-:Y:S02]  /*0380*/  @P2 LOP3.LUT R2, R21, UR6, R10, 0xfe, !PT ;  /* 0x0000000615022c12 */ /* 0x000fe4000f8efe0a */
[----:B------:R-:W-:Y:S01]  /*0390*/  @!P2 LOP3.LUT R19, R19, R12, RZ, 0xfc, !PT ;  /* 0x0000000c1313a212 */ /* 0x000fe200078efcff */
[----:B------:R-:W-:Y:S01]  /*03a0*/  @P3 IMAD.SHL.U32 R11, R11, 0x800, RZ ;  /* 0x000008000b0b3824 */ /* 0x000fe200078e00ff */
[----:B------:R-:W-:-:S02]  /*03b0*/  @!P3 LOP3.LUT R18, R3, UR6, R18, 0xfe, !PT ;  /* 0x000000060312bc12 */ /* 0x000fc4000f8efe12 */
[----:B------:R-:W-:Y:S02]  /*03c0*/  @P2 SHF.L.U32 R19, R2, 0x1, RZ ;  /* 0x0000000102132819 */ /* 0x000fe400000006ff */
[----:B------:R-:W-:Y:S01]  /*03d0*/  @P3 SHF.L.U32 R10, R0, 0x1, RZ ;  /* 0x00000001000a3819 */ /* 0x000fe200000006ff */
[----:B------:R-:W-:-:S03]  /*03e0*/  @!P3 IMAD.SHL.U32 R21, R18, 0x2, RZ ;  /* 0x000000021215b824 */ /* 0x000fc600078e00ff */
[----:B------:R-:W-:Y:S01]  /*03f0*/  @P3 LOP3.LUT R21, R11, R10, RZ, 0xfc, !PT ;  /* 0x0000000a0b153212 */ /* 0x000fe200078efcff */
[----:B------:R-:W-:-:S04]  /*0400*/  IMAD.WIDE.U32 R10, R19, 0x4, R6 ;  /* 0x00000004130a7825 */ /* 0x000fc800078e0006 */
[----:B------:R-:W-:-:S04]  /*0410*/  IMAD.WIDE.U32 R6, R21, 0x4, R6 ;  /* 0x0000000415067825 */ /* 0x000fc800078e0006 */
[C-C-:B--2---:R-:W-:Y:S01]  /*0420*/  FADD R15, R23.reuse, R14.reuse ;  /* 0x0000000e170f7221 */ /* 0x144fe20000000000 */
[----:B0-----:R-:W-:-:S03]  /*0430*/  FADD R17, R23, -R14 ;  /* 0x8000000e17117221 */ /* 0x001fc60000000000 */
[C---:B---3--:R-:W-:Y:S01]  /*0440*/  FADD R2, R16.reuse, R15 ;  /* 0x0000000f10027221 */ /* 0x048fe20000000000 */
[C---:B------:R-:W-:Y:S01]  /*0450*/  FADD R12, R16.reuse, R17 ;  /* 0x00000011100c7221 */ /* 0x040fe20000000000 */
[C---:B------:R-:W-:Y:S01]  /*0460*/  FADD R14, -R16.reuse, R15 ;  /* 0x0000000f100e7221 */ /* 0x040fe20000000100 */
[----:B------:R-:W-:Y:S01]  /*0470*/  FADD R16, -R16, R17 ;  /* 0x0000001110107221 */ /* 0x000fe20000000100 */
[C---:B----4-:R-:W-:Y:S01]  /*0480*/  FADD R2, R13.reuse, R2 ;  /* 0x000000020d027221 */ /* 0x050fe20000000000 */
[C---:B------:R-:W-:Y:S01]  /*0490*/  FADD R12, -R13.reuse, R12 ;  /* 0x0000000c0d0c7221 */ /* 0x040fe20000000100 */
[C---:B------:R-:W-:Y:S01]  /*04a0*/  FADD R14, -R13.reuse, R14 ;  /* 0x0000000e0d0e7221 */ /* 0x040fe20000000100 */
[----:B------:R-:W-:Y:S01]  /*04b0*/  FADD R16, R13, R16 ;  /* 0x000000100d107221 */ /* 0x000fe20000000000 */
[----:B-1----:R-:W-:Y:S01]  /*04c0*/  FMUL R13, R2, UR7 ;  /* 0x00000007020d7c20 */ /* 0x002fe20008400000 */
[----:B------:R-:W-:Y:S01]  /*04d0*/  FMUL R15, R12, UR7 ;  /* 0x000000070c0f7c20 */ /* 0x000fe20008400000 */
[----:B------:R-:W-:Y:S01]  /*04e0*/  FMUL R17, R14, UR7 ;  /* 0x000000070e117c20 */ /* 0x000fe20008400000 */
[----:B------:R-:W-:-:S02]  /*04f0*/  FMUL R19, R16, UR7 ;  /* 0x0000000710137c20 */ /* 0x000fc40008400000 */
[----:B------:R0:W-:Y:S04]  /*0500*/  STG.E desc[UR4][R4.64], R13 ;  /* 0x0000000d04007986 */ /* 0x0001e8000c101904 */
[----:B------:R0:W-:Y:S04]  /*0510*/  STG.E desc[UR4][R10.64], R15 ;  /* 0x0000000f0a007986 */ /* 0x0001e8000c101904 */
[----:B------:R0:W-:Y:S04]  /*0520*/  STG.E desc[UR4][R6.64], R17 ;  /* 0x0000001106007986 */ /* 0x0001e8000c101904 */
[----:B------:R0:W-:Y:S02]  /*0530*/  STG.E desc[UR4][R8.64], R19 ;  /* 0x0000001308007986 */ /* 0x0001e4000c101904 */
.L_x_2:
[----:B------:R-:W-:Y:S05]  /*0540*/  BSYNC.RECONVERGENT B0 ;  /* 0x0000000000007941 */ /* 0x000fea0003800200 */
.L_x_1:
[----:B------:R-:W-:-:S04]  /*0550*/  LOP3.LUT P1, RZ, R0, UR6, RZ, 0xc, !PT ;  /* 0x0000000600ff7c12 */ /* 0x000fc8000f820cff */
[----:B------:R-:W-:-:S13]  /*0560*/  PLOP3.LUT P0, PT, P1, P0, PT, 0x2f, 0xf2 ;  /* 0x0000000000f2781c */ /* 0x000fda0000f00577 */
[----:B------:R-:W-:Y:S05]  /*0570*/  @P0 EXIT ;  /* 0x000000000000094d */ /* 0x000fea0003800000 */
[----:B0-----:R-:W-:-:S04]  /*0580*/  LOP3.LUT R13, R3, UR6, RZ, 0x30, !PT ;  /* 0x00000006030d7c12 */ /* 0x001fc8000f8e30ff */
[----:B------:R-:W-:-:S13]  /*0590*/  ISETP.GT.AND P0, PT, R13, R0, PT ;  /* 0x000000000d00720c */ /* 0x000fda0003f04270 */
[----:B------:R-:W-:Y:S05]  /*05a0*/  @P0 EXIT ;  /* 0x000000000000094d */ /* 0x000fea0003800000 */
[----:B------:R-:W-:Y:S01]  /*05b0*/  LOP3.LUT R11, R3, UR6, RZ, 0xfc, !PT ;  /* 0x00000006030b7c12 */ /* 0x000fe2000f8efcff */
[----:B------:R-:W0:Y:S01]  /*05c0*/  LDC.64 R6, c[0x0][0x380] ;  /* 0x0000e000ff067b82 */ /* 0x000e220000000a00 */
[C---:B------:R-:W-:Y:S01]  /*05d0*/  LOP3.LUT R2, R0.reuse, UR6, RZ, 0xfc, !PT ;  /* 0x0000000600027c12 */ /* 0x040fe2000f8efcff */
[----:B------:R-:W-:Y:S01]  /*05e0*/  IMAD.SHL.U32 R10, R0, 0x2, RZ ;  /* 0x00000002000a7824 */ /* 0x000fe200078e00ff */
[----:B------:R-:W-:Y:S01]  /*05f0*/  ISETP.GT.U32.AND P1, PT, R11, R0, PT ;  /* 0x000000000b00720c */ /* 0x000fe20003f24070 */
[C---:B------:R-:W-:Y:S01]  /*0600*/  IMAD.SHL.U32 R5, R13.reuse, 0x800, RZ ;  /* 0x000008000d057824 */ /* 0x040fe200078e00ff */
[-C--:B------:R-:W-:Y:S01]  /*0610*/  ISETP.GT.U32.AND P2, PT, R13, R2.reuse, PT ;  /* 0x000000020d00720c */ /* 0x080fe20003f44070 */
[----:B------:R-:W1:Y:S01]  /*0620*/  LDCU UR7, c[0x0][0x38c] ;  /* 0x00007180ff0777ac */ /* 0x000e620008000800 */
[----:B------:R-:W-:Y:S02]  /*0630*/  ISETP.GT.U32.AND P0, PT, R11, R2, PT ;  /* 0x000000020b00720c */ /* 0x000fe40003f04070 */
[----:B------:R-:W-:-:S02]  /*0640*/  LOP3.LUT R5, R5, R10, RZ, 0xfc, !PT ;  /* 0x0000000a05057212 */ /* 0x000fc400078efcff */
[----:B------:R-:W-:-:S05]  /*0650*/  SEL R8, R3, R0, P0 ;  /* 0x0000000003087207 */ /* 0x000fca0000000000 */
[----:B------:R-:W-:Y:S01]  /*0660*/  @P1 IMAD.SHL.U32 R4, R0, 0x400, RZ ;  /* 0x0000040000041824 */ /* 0x000fe200078e00ff */
[----:B------:R-:W-:Y:S01]  /*0670*/  @!P1 SHF.L.U32 R15, R11, 0xb, RZ ;  /* 0x0000000b0b0f9819 */ /* 0x000fe200000006ff */
[C---:B------:R-:W-:Y:S01]  /*0680*/  @P2 IMAD.SHL.U32 R19, R13.reuse, 0x2, RZ ;  /* 0x000000020d132824 */ /* 0x040fe200078e00ff */
[----:B------:R-:W-:Y:S02]  /*0690*/  @!P2 SHF.L.U32 R9, R13, 0xa, RZ ;  /* 0x0000000a0d09a819 */ /* 0x000fe400000006ff */
[----:B------:R-:W-:Y:S02]  /*06a0*/  @P1 LOP3.LUT R4, R3, UR6, R4, 0xfe, !PT ;  /* 0x0000000603041c12 */ /* 0x000fe4000f8efe04 */
[----:B------:R-:W-:Y:S02]  /*06b0*/  @!P1 LOP3.LUT R15, R10, R15, RZ, 0xfc, !PT ;  /* 0x0000000f0a0f9212 */ /* 0x000fe400078efcff */
[----:B------:R-:W-:Y:S02]  /*06c0*/  @P1 SHF.L.U32 R15, R4, 0x1, RZ ;  /* 0x00000001040f1819 */ /* 0x000fe400000006ff */
[----:B------:R-:W-:-:S02]  /*06d0*/  VIMNMX.U32 R4, PT, PT, R11, R2, PT ;  /* 0x000000020b047248 */ /* 0x000fc40003fe0000 */
[----:B------:R-:W-:Y:S01]  /*06e0*/  @!P2 LOP3.LUT R9, R0, UR6, R9, 0xfe, !PT ;  /* 0x000000060009ac12 */ /* 0x000fe2000f8efe09 */
[----:B0-----:R-:W-:-:S03]  /*06f0*/  IMAD.WIDE.U32 R14, R15, 0x4, R6 ;  /* 0x000000040f0e7825 */ /* 0x001fc600078e0006 */
[----:B------:R-:W-:Y:S01]  /*0700*/  @!P2 SHF.L.U32 R17, R9, 0x1, RZ ;  /* 0x000000010911a819 */ /* 0x000fe200000006ff */
[----:B------:R-:W-:Y:S01]  /*0710*/  IMAD.SHL.U32 R21, R4, 0x400, RZ ;  /* 0x0000040004157824 */ /* 0x000fe200078e00ff */
[----:B------:R-:W-:Y:S01]  /*0720*/  @P2 SHF.L.U32 R4, R2, 0xb, RZ ;  /* 0x0000000b02042819 */ /* 0x000fe200000006ff */
[----:B------:R-:W2:Y:S03]  /*0730*/  LDG.E R14, desc[UR4][R14.64+0x4] ;  /* 0x000004040e0e7981 */ /* 0x000ea6000c1e1900 */
[----:B------:R-:W-:Y:S01]  /*0740*/  @P2 LOP3.LUT R17, R4, R19, RZ, 0xfc, !PT ;  /* 0x0000001304112212 */ /* 0x000fe200078efcff */
[----:B------:R-:W-:Y:S01]  /*0750*/  IMAD.WIDE R4, R5, 0x4, R6 ;  /* 0x0000000405047825 */ /* 0x000fe200078e0206 */
[----:B------:R-:W-:-:S03]  /*0760*/  LOP3.LUT R8, R8, UR6, R21, 0xfe, !PT ;  /* 0x0000000608087c12 */ /* 0x000fc6000f8efe15 */
[--C-:B------:R-:W-:Y:S01]  /*0770*/  IMAD.WIDE.U32 R16, R17, 0x4, R6.reuse ;  /* 0x0000000411107825 */ /* 0x100fe200078e0006 */
[----:B------:R-:W2:Y:S03]  /*0780*/  LDG.E R21, desc[UR4][R4.64+0x4] ;  /* 0x0000040404157981 */ /* 0x000ea6000c1e1900 */
[----:B------:R-:W-:Y:S02]  /*0790*/  IMAD.SHL.U32 R9, R8, 0x2, RZ ;  /* 0x0000000208097824 */ /* 0x000fe400078e00ff */
[----:B------:R-:W3:Y:S02]  /*07a0*/  LDG.E R16, desc[UR4][R16.64+0x4] ;  /* 0x0000040410107981 */ /* 0x000ee4000c1e1900 */
[----:B------:R-:W-:-:S05]  /*07b0*/  IMAD.WIDE.U32 R8, R9, 0x4, R6 ;  /* 0x0000000409087825 */ /* 0x000fca00078e0006 */
[----:B------:R-:W4:Y:S01]  /*07c0*/  LDG.E R12, desc[UR4][R8.64+0x4] ;  /* 0x00000404080c7981 */ /* 0x000f22000c1e1900 */
[----:B------:R-:W-:Y:S01]  /*07d0*/  @P1 IMAD.SHL.U32 R18, R0, 0x400, RZ ;  /* 0x0000040000121824 */ /* 0x000fe200078e00ff */
[----:B------:R-:W-:Y:S01]  /*07e0*/  @!P2 SHF.L.U32 R23, R13, 0xa, RZ ;  /* 0x0000000a0d17a819 */ /* 0x000fe200000006ff */
[----:B------:R-:W-:Y:S01]  /*07f0*/  @P2 IMAD.SHL.U32 R2, R2, 0x800, RZ ;  /* 0x0000080002022824 */ /* 0x000fe200078e00ff */
[----:B------:R-:W-:Y:S02]  /*0800*/  @!P1 SHF.L.U32 R11, R11, 0xb, RZ ;  /* 0x0000000b0b0b9819 */ /* 0x000fe400000006ff */
[----:B------:R-:W-:Y:S02]  /*0810*/  @!P2 LOP3.LUT R23, R0, UR6, R23, 0xfe, !PT ;  /* 0x000000060017ac12 */ /* 0x000fe4000f8efe17 */
[----:B------:R-:W-:Y:S02]  /*0820*/  @P1 LOP3.LUT R18, R3, UR6, R18, 0xfe, !PT ;  /* 0x0000000603121c12 */ /* 0x000fe4000f8efe12 */
[----:B------:R-:W-:Y:S01]  /*0830*/  @P2 SHF.L.U32 R3, R13, 0x1, RZ ;  /* 0x000000010d032819 */ /* 0x000fe200000006ff */
[----:B------:R-:W-:Y:S01]  /*0840*/  @!P2 IMAD.SHL.U32 R13, R23, 0x2, RZ ;  /* 0x00000002170da824 */ /* 0x000fe200078e00ff */
[----:B------:R-:W-:-:S02]  /*0850*/  @!P1 LOP3.LUT R19, R10, R11, RZ, 0xfc, !PT ;  /* 0x0000000b0a139212 */ /* 0x000fc400078efcff */
[----:B------:R-:W-:Y:S02]  /*0860*/  @P1 SHF.L.U32 R19, R18, 0x1, RZ ;  /* 0x0000000112131819 */ /* 0x000fe400000006ff */
[----:B------:R-:W-:-:S03]  /*0870*/  @P2 LOP3.LUT R13, R2, R3, RZ, 0xfc, !PT ;  /* 0x00000003020d2212 */ /* 0x000fc600078efcff */
[----:B------:R-:W-:-:S04]  /*0880*/  IMAD.WIDE.U32 R2, R19, 0x4, R6 ;  /* 0x0000000413027825 */ /* 0x000fc800078e0006 */
[----:B------:R-:W-:-:S04]  /*0890*/  IMAD.WIDE.U32 R6, R13, 0x4, R6 ;  /* 0x000000040d067825 */ /* 0x000fc800078e0006 */
[C-C-:B--2---:R-:W-:Y:S01]  /*08a0*/  FADD R11, R21.reuse, R14.reuse ;  /* 0x0000000e150b7221 */ /* 0x144fe20000000000 */
[----:B------:R-:W-:-:S03]  /*08b0*/  FADD R15, R21, -R14 ;  /* 0x8000000e150f7221 */ /* 0x000fc60000000000 */
        /* <DEDUP_REMOVED lines=12> */
[----:B------:R-:W-:Y:S04]  /*0980*/  STG.E desc[UR4][R4.64+0x4], R13 ;  /* 0x0000040d04007986 */ /* 0x000fe8000c101904 */
[----:B------:R-:W-:Y:S04]  /*0990*/  STG.E desc[UR4][R2.64+0x4], R11 ;  /* 0x0000040b02007986 */ /* 0x000fe8000c101904 */
[----:B------:R-:W-:Y:S04]  /*09a0*/  STG.E desc[UR4][R6.64+0x4], R15 ;  /* 0x0000040f06007986 */ /* 0x000fe8000c101904 */
[----:B------:R-:W-:Y:S01]  /*09b0*/  STG.E desc[UR4][R8.64+0x4], R17 ;  /* 0x0000041108007986 */ /* 0x000fe2000c101904 */
[----:B------:R-:W-:Y:S05]  /*09c0*/  EXIT ;  /* 0x000000000000794d */ /* 0x000fea0003800000 */
.L_x_3:
        /* <DEDUP_REMOVED lines=11> */
.L_x_7:


//--------------------- .text._Z6cphasePfj        --------------------------
	.section	.text._Z6cphasePfj,"ax",@progbits
	.align	128
        .global         _Z6cphasePfj
        .type           _Z6cphasePfj,@function
        .size           _Z6cphasePfj,(.L_x_8 - _Z6cphasePfj)
        .other          _Z6cphasePfj,@"STO_CUDA_ENTRY STV_DEFAULT"
_Z6cphasePfj:
.text._Z6cphasePfj:
[----:B------:R-:W-:Y:S01]  /*0000*/  LDC R1, c[0x0][0x37c] ;  /* 0x0000df00ff017b82 */ /* 0x000fe20000000800 */
[----:B------:R-:W0:Y:S01]  /*0010*/  S2R R5, SR_CTAID.Y ;  /* 0x0000000000057919 */ /* 0x000e220000002600 */
[----:B------:R-:W1:Y:S01]  /*0020*/  LDCU UR4, c[0x0][0x388] ;  /* 0x00007100ff0477ac */ /* 0x000e620008000800 */
[----:B------:R-:W0:Y:S01]  /*0030*/  S2R R2, SR_TID.Y ;  /* 0x0000000000027919 */ /* 0x000e220000002200 */
[----:B------:R-:W2:Y:S01]  /*0040*/  S2R R0, SR_CTAID.X ;  /* 0x0000000000007919 */ /* 0x000ea20000002500 */
[----:B------:R-:W2:Y:S01]  /*0050*/  S2R R3, SR_TID.X ;  /* 0x0000000000037919 */ /* 0x000ea20000002100 */
[----:B0-----:R-:W-:Y:S02]  /*0060*/  IMAD R5, R5, 0x20, R2 ;  /* 0x0000002005057824 */ /* 0x001fe400078e0202 */
[----:B--2---:R-:W-:-:S03]  /*0070*/  IMAD R0, R0, 0x20, R3 ;  /* 0x0000002000007824 */ /* 0x004fc600078e0203 */
[----:B-1----:R-:W-:Y:S02]  /*0080*/  LOP3.LUT R3, R5, UR4, RZ, 0xc0, !PT ;  /* 0x0000000405037c12 */ /* 0x002fe4000f8ec0ff */
[----:B------:R-:W-:Y:S02]  /*0090*/  LOP3.LUT R2, R0, UR4, RZ, 0xc0, !PT ;  /* 0x0000000400027c12 */ /* 0x000fe4000f8ec0ff */
[----:B------:R-:W-:-:S04]  /*00a0*/  ISETP.NE.AND P0, PT, R3, UR4, PT ;  /* 0x0000000403007c0c */ /* 0x000fc8000bf05270 */
[----:B------:R-:W-:-:S13]  /*00b0*/  ISETP.EQ.XOR P0, PT, R2, UR4, P0 ;  /* 0x0000000402007c0c */ /* 0x000fda0008702a70 */
[----:B------:R-:W-:Y:S05]  /*00c0*/  @P0 EXIT ;  /* 0x000000000000094d */ /* 0x000fea0003800000 */
[----:B------:R-:W-:Y:S01]  /*00d0*/  ISETP.GT.AND P0, PT, R0, R5, PT ;  /* 0x000000050000720c */ /* 0x000fe20003f04270 */
[----:B------:R-:W0:-:S12]  /*00e0*/  LDCU.64 UR4, c[0x0][0x358] ;  /* 0x00006b00ff0477ac */ /* 0x000e180008000a00 */
[----:B------:R-:W-:Y:S05]  /*00f0*/  @P0 BRA `(.L_x_4) ;  /* 0x0000000000240947 */ /* 0x000fea0003800000 */
[----:B------:R-:W1:Y:S01]  /*0100*/  LDC.64 R2, c[0x0][0x380] ;  /* 0x0000e000ff027b82 */ /* 0x000e620000000a00 */
[----:B------:R-:W-:Y:S01]  /*0110*/  IMAD.SHL.U32 R5, R5, 0x2, RZ ;  /* 0x0000000205057824 */ /* 0x000fe200078e00ff */
[----:B------:R-:W-:-:S04]  /*0120*/  SHF.L.U32 R0, R0, 0xb, RZ ;  /* 0x0000000b00007819 */ /* 0x000fc800000006ff */
[----:B------:R-:W-:-:S05]  /*0130*/  LOP3.LUT R5, R0, R5, RZ, 0xfc, !PT ;  /* 0x0000000500057212 */ /* 0x000fca00078efcff */
[----:B-1----:R-:W-:-:S05]  /*0140*/  IMAD.WIDE R2, R5, 0x4, R2 ;  /* 0x0000000405027825 */ /* 0x002fca00078e0202 */
[----:B0-----:R-:W2:Y:S02]  /*0150*/  LDG.E R0, desc[UR4][R2.64] ;  /* 0x0000000402007981 */ /* 0x001ea4000c1e1900 */
[----:B--2---:R-:W-:-:S05]  /*0160*/  FADD R5, -R0, -RZ ;  /* 0x800000ff00057221 */ /* 0x004fca0000000100 */
[----:B------:R-:W-:Y:S01]  /*0170*/  STG.E desc[UR4][R2.64], R5 ;  /* 0x0000000502007986 */ /* 0x000fe2000c101904 */
[----:B------:R-:W-:Y:S05]  /*0180*/  EXIT ;  /* 0x000000000000794d */ /* 0x000fea0003800000 */
.L_x_4:
        /* <DEDUP_REMOVED lines=9> */
.L_x_5:
        /* <DEDUP_REMOVED lines=14> */
.L_x_8:


//--------------------- .nv.shared.reserved.0     --------------------------
	.section	.nv.shared.reserved.0,"aw",@nobits
	.weak		__nv_reservedSMEM_offset_0_alias
	.size		__nv_reservedSMEM_offset_0_alias, 0, 64
	.other		__nv_reservedSMEM_offset_0_alias,@"STO_CUDA_RESERVED_SHARED STV_DEFAULT"
__nv_reservedSMEM_offset_0_alias:
	.zero		0
	.zero		64


//--------------------- .nv.constant0._Z14amp_ph_dampingPfjfff --------------------------
	.section	.nv.constant0._Z14amp_ph_dampingPfjfff,"a",@progbits
	.sectionflags	@""
	.align	4
.nv.constant0._Z14amp_ph_dampingPfjfff:
	.zero		920


//--------------------- .nv.constant0._Z8hadamardPfjf --------------------------
	.section	.nv.constant0._Z8hadamardPfjf,"a",@progbits
	.sectionflags	@""
	.align	4
.nv.constant0._Z8hadamardPfjf:
	.zero		912


//--------------------- .nv.constant0._Z6cphasePfj --------------------------
	.section	.nv.constant0._Z6cphasePfj,"a",@progbits
	.sectionflags	@""
	.align	4
.nv.constant0._Z6cphasePfj:
	.zero		908


//--------------------- SYMBOLS --------------------------

	.type		.nv.reservedSmem.offset0,@object
	.size		.nv.reservedSmem.offset0,0x4
